	.headerflags	@"EF_CUDA_TEXMODE_UNIFIED EF_CUDA_64BIT_ADDRESS EF_CUDA_ACCELERATORS EF_CUDA_SM90 EF_CUDA_VIRTUAL_SM(EF_CUDA_SM90)"
	.elftype	@"ET_EXEC"


//--------------------- .nv.info                  --------------------------
	.section	.nv.info,"",@"SHT_CUDA_INFO"
	.align	4


	//----- nvinfo : EIATTR_REGCOUNT
	.align		4
        /*0000*/ 	.byte	0x04, 0x2f
        /*0002*/ 	.short	(.L_1 - .L_0)
	.align		4
.L_0:
        /*0004*/ 	.word	index@(triton_poi_fused_add_convolution_mul_relu_7)
        /*0008*/ 	.word	0x00000020


	//----- nvinfo : EIATTR_MIN_STACK_SIZE
	.align		4
.L_1:
        /*000c*/ 	.byte	0x04, 0x12
        /*000e*/ 	.short	(.L_3 - .L_2)
	.align		4
.L_2:
        /*0010*/ 	.word	index@(triton_poi_fused_add_convolution_mul_relu_7)
        /*0014*/ 	.word	0x00000000


	//----- nvinfo : EIATTR_FRAME_SIZE
	.align		4
.L_3:
        /*0018*/ 	.byte	0x04, 0x11
        /*001a*/ 	.short	(.L_5 - .L_4)
	.align		4
.L_4:
        /*001c*/ 	.word	index@(triton_poi_fused_add_convolution_mul_relu_7)
        /*0020*/ 	.word	0x00000000


	//----- nvinfo : EIATTR_MIN_STACK_SIZE
	.align		4
.L_5:
        /*0024*/ 	.byte	0x04, 0x12
        /*0026*/ 	.short	(.L_7 - .L_6)
	.align		4
.L_6:
        /*0028*/ 	.word	index@(triton_poi_fused_add_convolution_mul_relu_7)
        /*002c*/ 	.word	0x00000000
.L_7:


//--------------------- .nv.info.triton_poi_fused_add_convolution_mul_relu_7 --------------------------
	.section	.nv.info.triton_poi_fused_add_convolution_mul_relu_7,"",@"SHT_CUDA_INFO"
	.sectionflags	@""
	.align	4


	//----- nvinfo : EIATTR_CUDA_API_VERSION
	.align		4
        /*0000*/ 	.byte	0x04, 0x37
        /*0002*/ 	.short	(.L_9 - .L_8)
.L_8:
        /*0004*/ 	.word	0x0000007c


	//----- nvinfo : EIATTR_KPARAM_INFO
	.align		4
.L_9:
        /*0008*/ 	.byte	0x04, 0x17
        /*000a*/ 	.short	(.L_11 - .L_10)
.L_10:
        /*000c*/ 	.word	0x00000000
        /*0010*/ 	.short	0x0005
        /*0012*/ 	.short	0x0024
        /*0014*/ 	.byte	0x00, 0xf0, 0x11, 0x00


	//----- nvinfo : EIATTR_KPARAM_INFO
	.align		4
.L_11:
        /*0018*/ 	.byte	0x04, 0x17
        /*001a*/ 	.short	(.L_13 - .L_12)
.L_12:
        /*001c*/ 	.word	0x00000000
        /*0020*/ 	.short	0x0004
        /*0022*/ 	.short	0x0020
        /*0024*/ 	.byte	0x00, 0xf0, 0x11, 0x00


	//----- nvinfo : EIATTR_KPARAM_INFO
	.align		4
.L_13:
        /*0028*/ 	.byte	0x04, 0x17
        /*002a*/ 	.short	(.L_15 - .L_14)
.L_14:
        /*002c*/ 	.word	0x00000000
        /*0030*/ 	.short	0x0003
        /*0032*/ 	.short	0x0018
        /*0034*/ 	.byte	0x00, 0xf4, 0x21, 0x00


	//----- nvinfo : EIATTR_KPARAM_INFO
	.align		4
.L_15:
        /*0038*/ 	.byte	0x04, 0x17
        /*003a*/ 	.short	(.L_17 - .L_16)
.L_16:
        /*003c*/ 	.word	0x00000000
        /*0040*/ 	.short	0x0002
        /*0042*/ 	.short	0x0010
        /*0044*/ 	.byte	0x00, 0xf4, 0x21, 0x00


	//----- nvinfo : EIATTR_KPARAM_INFO
	.align		4
.L_17:
        /*0048*/ 	.byte	0x04, 0x17
        /*004a*/ 	.short	(.L_19 - .L_18)
.L_18:
        /*004c*/ 	.word	0x00000000
        /*0050*/ 	.short	0x0001
        /*0052*/ 	.short	0x0008
        /*0054*/ 	.byte	0x00, 0xf4, 0x21, 0x00


	//----- nvinfo : EIATTR_KPARAM_INFO
	.align		4
.L_19:
        /*0058*/ 	.byte	0x04, 0x17
        /*005a*/ 	.short	(.L_21 - .L_20)
.L_20:
        /*005c*/ 	.word	0x00000000
        /*0060*/ 	.short	0x0000
        /*0062*/ 	.short	0x0000
        /*0064*/ 	.byte	0x00, 0xf4, 0x21, 0x00


	//----- nvinfo : EIATTR_SPARSE_MMA_MASK
	.align		4
.L_21:
        /*0068*/ 	.byte	0x03, 0x50
        /*006a*/ 	.short	0x0000


	//----- nvinfo : EIATTR_MAXREG_COUNT
	.align		4
        /*006c*/ 	.byte	0x03, 0x1b
        /*006e*/ 	.short	0x00ff


	//----- nvinfo : EIATTR_EXIT_INSTR_OFFSETS
	.align		4
        /*0070*/ 	.byte	0x04, 0x1c
        /*0072*/ 	.short	(.L_23 - .L_22)


	//   ....[0]....
.L_22:
        /*0074*/ 	.word	0x00000720


	//   ....[1]....
        /*0078*/ 	.word	0x00000770


	//----- nvinfo : EIATTR_REQNTID
	.align		4
.L_23:
        /*007c*/ 	.byte	0x04, 0x10
        /*007e*/ 	.short	(.L_25 - .L_24)
.L_24:
        /*0080*/ 	.word	0x00000080
        /*0084*/ 	.word	0x00000001
        /*0088*/ 	.word	0x00000001


	//----- nvinfo : EIATTR_CBANK_PARAM_SIZE
	.align		4
.L_25:
        /*008c*/ 	.byte	0x03, 0x19
        /*008e*/ 	.short	0x0028


	//----- nvinfo : EIATTR_PARAM_CBANK
	.align		4
        /*0090*/ 	.byte	0x04, 0x0a
        /*0092*/ 	.short	(.L_27 - .L_26)
	.align		4
.L_26:
        /*0094*/ 	.word	index@(.nv.constant0.triton_poi_fused_add_convolution_mul_relu_7)
        /*0098*/ 	.short	0x0210
        /*009a*/ 	.short	0x0028


	//----- nvinfo : EIATTR_SW_WAR
	.align		4
.L_27:
        /*009c*/ 	.byte	0x04, 0x36
        /*009e*/ 	.short	(.L_29 - .L_28)
.L_28:
        /*00a0*/ 	.word	0x00000008
.L_29:


//--------------------- .nv.callgraph             --------------------------
	.section	.nv.callgraph,"",@"SHT_CUDA_CALLGRAPH"
	.align	4
	.sectionentsize	8
	.align		4
        /*0000*/ 	.word	0x00000000
	.align		4
        /*0004*/ 	.word	0xffffffff
	.align		4
        /*0008*/ 	.word	0x00000000
	.align		4
        /*000c*/ 	.word	0xfffffffe
	.align		4
        /*0010*/ 	.word	0x00000000
	.align		4
        /*0014*/ 	.word	0xfffffffd
	.align		4
        /*0018*/ 	.word	0x00000000
	.align		4
        /*001c*/ 	.word	0xfffffffc


//--------------------- .text.triton_poi_fused_add_convolution_mul_relu_7 --------------------------
	.section	.text.triton_poi_fused_add_convolution_mul_relu_7,"ax",@progbits
	.sectionflags	@"SHF_BARRIERS=1"
	.align	128
        .global         triton_poi_fused_add_convolution_mul_relu_7
        .type           triton_poi_fused_add_convolution_mul_relu_7,@function
        .size           triton_poi_fused_add_convolution_mul_relu_7,(.L_x_1 - triton_poi_fused_add_convolution_mul_relu_7)
        .other          triton_poi_fused_add_convolution_mul_relu_7,@"STO_CUDA_ENTRY STV_DEFAULT"
triton_poi_fused_add_convolution_mul_relu_7:
.text.triton_poi_fused_add_convolution_mul_relu_7:
[----:B------:R-:W0:Y:S01]  /*0000*/  LDC R1, c[0x0][0x28] ;  /* 0x00000a00ff017b82 */ /* 0x000e220000000800 */
[----:B------:R-:W1:Y:S07]  /*0010*/  S2R R0, SR_TID.X ;  /* 0x0000000000007919 */ /* 0x000e6e0000002100 */
[----:B------:R-:W2:Y:S01]  /*0020*/  S2UR UR5, SR_CTAID.X ;  /* 0x00000000000579c3 */ /* 0x000ea20000002500 */
[----:B------:R-:W-:Y:S02]  /*0030*/  CS2R R8, SRZ ;  /* 0x0000000000087805 */ /* 0x000fe4000001ff00 */
[----:B------:R-:W-:Y:S01]  /*0040*/  CS2R R10, SRZ ;  /* 0x00000000000a7805 */ /* 0x000fe2000001ff00 */
[----:B------:R-:W3:Y:S01]  /*0050*/  S2R R4, SR_CTAID.Y ;  /* 0x0000000000047919 */ /* 0x000ee20000002600 */
[----:B------:R-:W-:-:S02]  /*0060*/  CS2R R6, SRZ ;  /* 0x0000000000067805 */ /* 0x000fc4000001ff00 */
[----:B------:R-:W-:Y:S02]  /*0070*/  CS2R R12, SRZ ;  /* 0x00000000000c7805 */ /* 0x000fe4000001ff00 */
[----:B------:R-:W-:Y:S01]  /*0080*/  CS2R R14, SRZ ;  /* 0x00000000000e7805 */ /* 0x000fe2000001ff00 */
[----:B------:R-:W-:Y:S01]  /*0090*/  ULDC.64 UR8, c[0x0][0x208] ;  /* 0x0000820000087ab9 */ /* 0x000fe20000000a00 */
[----:B------:R-:W4:Y:S08]  /*00a0*/  LDC.64 R16, c[0x0][0x210] ;  /* 0x00008400ff107b82 */ /* 0x000f300000000a00 */
[----:B------:R-:W5:Y:S01]  /*00b0*/  LDC.64 R28, c[0x0][0x218] ;  /* 0x00008600ff1c7b82 */ /* 0x000f620000000a00 */
[----:B--2---:R-:W-:-:S07]  /*00c0*/  USHF.L.U32 UR5, UR5, 0x9, URZ ;  /* 0x0000000905057899 */ /* 0x004fce000800063f */
[----:B------:R-:W2:Y:S01]  /*00d0*/  LDC.64 R20, c[0x0][0x220] ;  /* 0x00008800ff147b82 */ /* 0x000ea20000000a00 */
[----:B------:R-:W-:Y:S02]  /*00e0*/  IMAD.U32 R3, RZ, RZ, UR5 ;  /* 0x00000005ff037e24 */ /* 0x000fe4000f8e00ff */
[----:B-1----:R-:W-:-:S05]  /*00f0*/  IMAD.SHL.U32 R2, R0, 0x4, RZ ;  /* 0x0000000400027824 */ /* 0x002fca00078e00ff */
[----:B------:R-:W-:-:S04]  /*0100*/  LOP3.LUT R5, R3, 0x1fc, R2, 0xf8, !PT ;  /* 0x000001fc03057812 */ /* 0x000fc800078ef802 */
[C---:B------:R-:W-:Y:S01]  /*0110*/  ISETP.GE.AND P0, PT, R5.reuse, 0x140, PT ;  /* 0x000001400500780c */ /* 0x040fe20003f06270 */
[----:B---3--:R-:W-:Y:S02]  /*0120*/  IMAD R27, R4, 0x280, R5 ;  /* 0x00000280041b7824 */ /* 0x008fe400078e0205 */
[----:B-----5:R-:W-:Y:S01]  /*0130*/  IMAD.WIDE R28, R5, 0x4, R28 ;  /* 0x00000004051c7825 */ /* 0x020fe200078e021c */
[----:B------:R-:W-:-:S03]  /*0140*/  CS2R R4, SRZ ;  /* 0x0000000000047805 */ /* 0x000fc6000001ff00 */
[C---:B------:R-:W-:Y:S02]  /*0150*/  VIADD R25, R27.reuse, 0x140 ;  /* 0x000001401b197836 */ /* 0x040fe40000000000 */
[----:B----4-:R-:W-:-:S04]  /*0160*/  IMAD.WIDE R22, R27, 0x4, R16 ;  /* 0x000000041b167825 */ /* 0x010fc800078e0210 */
[----:B------:R-:W-:Y:S01]  /*0170*/  IMAD.WIDE R16, R25, 0x4, R16 ;  /* 0x0000000419107825 */ /* 0x000fe200078e0210 */
[----:B------:R-:W-:Y:S01]  /*0180*/  CS2R R18, SRZ ;  /* 0x0000000000127805 */ /* 0x000fe2000001ff00 */
[----:B------:R-:W3:Y:S02]  /*0190*/  @!P0 LDG.E.EL.128 R4, desc[UR8][R22.64] ;  /* 0x0000000816048981 */ /* 0x000ee4000c2e1d00 */
[----:B--2---:R-:W-:Y:S02]  /*01a0*/  IMAD.WIDE R26, R27, 0x4, R20 ;  /* 0x000000041b1a7825 */ /* 0x004fe400078e0214 */
[----:B------:R1:W2:Y:S04]  /*01b0*/  @!P0 LDG.E.EL.128 R8, desc[UR8][R16.64] ;  /* 0x0000000810088981 */ /* 0x0002a8000c2e1d00 */
[----:B------:R-:W3:Y:S01]  /*01c0*/  @!P0 LDG.E.EL.128 R12, desc[UR8][R28.64] ;  /* 0x000000081c0c8981 */ /* 0x000ee2000c2e1d00 */
[----:B-1----:R-:W-:-:S06]  /*01d0*/  CS2R R16, SRZ ;  /* 0x0000000000107805 */ /* 0x002fcc000001ff00 */
[----:B------:R-:W4:Y:S01]  /*01e0*/  @!P0 LDG.E.EL.128 R16, desc[UR8][R26.64] ;  /* 0x000000081a108981 */ /* 0x000f22000c2e1d00 */
[----:B------:R-:W-:Y:S01]  /*01f0*/  IMAD.WIDE R24, R25, 0x4, R20 ;  /* 0x0000000419187825 */ /* 0x000fe200078e0214 */
[----:B------:R-:W-:Y:S02]  /*0200*/  CS2R R20, SRZ ;  /* 0x0000000000147805 */ /* 0x000fe4000001ff00 */
[----:B------:R-:W-:-:S06]  /*0210*/  CS2R R22, SRZ ;  /* 0x0000000000167805 */ /* 0x000fcc000001ff00 */
[----:B------:R1:W5:Y:S01]  /*0220*/  @!P0 LDG.E.EL.128 R20, desc[UR8][R24.64] ;  /* 0x0000000818148981 */ /* 0x000362000c2e1d00 */
[----:B------:R-:W1:Y:S01]  /*0230*/  S2UR UR6, SR_CgaCtaId ;  /* 0x00000000000679c3 */ /* 0x000e620000008800 */
[----:B------:R-:W-:Y:S01]  /*0240*/  UMOV UR4, 0x400 ;  /* 0x0000040000047882 */ /* 0x000fe20000000000 */
[----:B------:R-:W-:Y:S01]  /*0250*/  LOP3.LUT R0, R3, 0x7f, R0, 0xf8, !PT ;  /* 0x0000007f03007812 */ /* 0x000fe200078ef800 */
[----:B------:R-:W-:-:S03]  /*0260*/  UISETP.GE.AND UP0, UPT, UR5, URZ, UPT ;  /* 0x0000003f0500728c */ /* 0x000fc6000bf06270 */
[----:B------:R-:W-:Y:S01]  /*0270*/  LOP3.LUT R3, R0, 0x100, RZ, 0xfc, !PT ;  /* 0x0000010000037812 */ /* 0x000fe200078efcff */
[----:B-1----:R-:W1:Y:S01]  /*0280*/  S2R R24, SR_TID.X ;  /* 0x0000000000187919 */ /* 0x002e620000002100 */
[----:B0-----:R-:W-:Y:S01]  /*0290*/  UPRMT UR4, UR6, 0x654, UR4 ;  /* 0x0000065406047896 */ /* 0x001fe20008000004 */
[----:B------:R-:W0:Y:S02]  /*02a0*/  S2UR UR6, SR_CTAID.Y ;  /* 0x00000000000679c3 */ /* 0x000e240000002600 */
[----:B0-----:R-:W-:Y:S01]  /*02b0*/  USHF.R.S32.HI UR7, URZ, 0x1e, UR6 ;  /* 0x0000001e3f077899 */ /* 0x001fe20008011406 */
[----:B---3--:R-:W-:Y:S01]  /*02c0*/  FADD R27, R12, R4 ;  /* 0x000000040c1b7221 */ /* 0x008fe20000000000 */
[----:B------:R-:W-:Y:S01]  /*02d0*/  FADD R2, R15, R7 ;  /* 0x000000070f027221 */ /* 0x000fe20000000000 */
[C---:B------:R-:W-:Y:S01]  /*02e0*/  FADD R7, R14.reuse, R6 ;  /* 0x000000060e077221 */ /* 0x040fe20000000000 */
[C---:B------:R-:W-:Y:S01]  /*02f0*/  FADD R6, R13.reuse, R5 ;  /* 0x000000050d067221 */ /* 0x040fe20000000000 */
[----:B--2---:R-:W-:Y:S01]  /*0300*/  FADD R5, R14, R10 ;  /* 0x0000000a0e057221 */ /* 0x004fe20000000000 */
[----:B------:R-:W-:Y:S01]  /*0310*/  FADD R10, R13, R9 ;  /* 0x000000090d0a7221 */ /* 0x000fe20000000000 */
[----:B------:R-:W-:Y:S01]  /*0320*/  FADD R4, R15, R11 ;  /* 0x0000000b0f047221 */ /* 0x000fe20000000000 */
[----:B------:R-:W-:Y:S01]  /*0330*/  FADD R9, R12, R8 ;  /* 0x000000080c097221 */ /* 0x000fe20000000000 */
[----:B-1----:R-:W-:Y:S01]  /*0340*/  IMAD.SHL.U32 R8, R24, 0x8, RZ ;  /* 0x0000000818087824 */ /* 0x002fe200078e00ff */
[C---:B----4-:R-:W-:Y:S01]  /*0350*/  FSETP.GEU.AND P2, PT, R27.reuse, -R16, PT ;  /* 0x800000101b00720b */ /* 0x050fe20003f4e000 */
[----:B------:R-:W-:Y:S01]  /*0360*/  FADD R16, R27, R16 ;  /* 0x000000101b107221 */ /* 0x000fe20000000000 */
[C---:B------:R-:W-:Y:S01]  /*0370*/  FADD R11, R7.reuse, R18 ;  /* 0x00000012070b7221 */ /* 0x040fe20000000000 */
[----:B------:R-:W-:-:S02]  /*0380*/  FSETP.GEU.AND P0, PT, R7, -R18, PT ;  /* 0x800000120700720b */ /* 0x000fc40003f0e000 */
[C---:B------:R-:W-:Y:S01]  /*0390*/  FSETP.GEU.AND P1, PT, R6.reuse, -R17, PT ;  /* 0x800000110600720b */ /* 0x040fe20003f2e000 */
[----:B------:R-:W-:Y:S01]  /*03a0*/  FADD R17, R6, R17 ;  /* 0x0000001106117221 */ /* 0x000fe20000000000 */
[----:B------:R-:W-:Y:S02]  /*03b0*/  FSEL R7, R16, RZ, P2 ;  /* 0x000000ff10077208 */ /* 0x000fe40001000000 */
[C---:B------:R-:W-:Y:S01]  /*03c0*/  FSETP.GEU.AND P2, PT, R2.reuse, -R19, PT ;  /* 0x800000130200720b */ /* 0x040fe20003f4e000 */
[----:B------:R-:W-:Y:S01]  /*03d0*/  FADD R2, R2, R19 ;  /* 0x0000001302027221 */ /* 0x000fe20000000000 */
[----:B------:R-:W-:Y:S02]  /*03e0*/  LOP3.LUT R8, R8, 0x3f8, RZ, 0xc0, !PT ;  /* 0x000003f808087812 */ /* 0x000fe400078ec0ff */
[----:B------:R-:W-:Y:S02]  /*03f0*/  FSEL R17, R17, RZ, P1 ;  /* 0x000000ff11117208 */ /* 0x000fe40000800000 */
[----:B------:R-:W-:-:S02]  /*0400*/  FSEL R11, R11, RZ, P0 ;  /* 0x000000ff0b0b7208 */ /* 0x000fc40000000000 */
[----:B------:R-:W-:Y:S02]  /*0410*/  FSEL R15, R2, RZ, P2 ;  /* 0x000000ff020f7208 */ /* 0x000fe40001000000 */
[----:B------:R-:W-:Y:S02]  /*0420*/  LEA R6, R8, UR4, 0x3 ;  /* 0x0000000408067c11 */ /* 0x000fe4000f8e18ff */
[C---:B-----5:R-:W-:Y:S01]  /*0430*/  FSETP.GEU.AND P0, PT, R9.reuse, -R20, PT ;  /* 0x800000140900720b */ /* 0x060fe20003f0e000 */
[----:B------:R-:W-:Y:S01]  /*0440*/  FADD R9, R9, R20 ;  /* 0x0000001409097221 */ /* 0x000fe20000000000 */
[C---:B------:R-:W-:Y:S01]  /*0450*/  FSETP.GEU.AND P1, PT, R10.reuse, -R21, PT ;  /* 0x800000150a00720b */ /* 0x040fe20003f2e000 */
[----:B------:R-:W-:Y:S01]  /*0460*/  FADD R10, R10, R21 ;  /* 0x000000150a0a7221 */ /* 0x000fe20000000000 */
[C---:B------:R-:W-:Y:S01]  /*0470*/  FSETP.GEU.AND P3, PT, R5.reuse, -R22, PT ;  /* 0x800000160500720b */ /* 0x040fe20003f6e000 */
[----:B------:R-:W-:Y:S01]  /*0480*/  FADD R5, R5, R22 ;  /* 0x0000001605057221 */ /* 0x000fe20000000000 */
[C---:B------:R-:W-:Y:S01]  /*0490*/  FSETP.GEU.AND P2, PT, R4.reuse, -R23, PT ;  /* 0x800000170400720b */ /* 0x040fe20003f4e000 */
[----:B------:R-:W-:Y:S01]  /*04a0*/  FADD R4, R4, R23 ;  /* 0x0000001704047221 */ /* 0x000fe20000000000 */
[----:B------:R0:W-:Y:S01]  /*04b0*/  STS [R6], R7 ;  /* 0x0000000706007388 */ /* 0x0001e20000000800 */
[----:B------:R-:W-:Y:S01]  /*04c0*/  IADD3 R16, R8, UR4, R8 ;  /* 0x0000000408107c10 */ /* 0x000fe2000fffe008 */
[----:B------:R-:W-:Y:S01]  /*04d0*/  USHF.L.U32 UR4, UR6, 0x1, URZ ;  /* 0x0000000106047899 */ /* 0x000fe2000800063f */
[----:B------:R-:W-:Y:S01]  /*04e0*/  FSEL R19, R5, RZ, P3 ;  /* 0x000000ff05137208 */ /* 0x000fe20001800000 */
[----:B------:R1:W-:Y:S01]  /*04f0*/  STS [R6+0x10], R17 ;  /* 0x0000101106007388 */ /* 0x0003e20000000800 */
[----:B------:R-:W-:Y:S01]  /*0500*/  FSEL R21, R4, RZ, P2 ;  /* 0x000000ff04157208 */ /* 0x000fe20001000000 */
[----:B------:R-:W-:Y:S01]  /*0510*/  USGXT UR6, UR7, 0x1 ;  /* 0x000000010706789a */ /* 0x000fe20008000200 */
[----:B------:R-:W2:Y:S01]  /*0520*/  LDC.64 R4, c[0x0][0x228] ;  /* 0x00008a00ff047b82 */ /* 0x000ea20000000a00 */
[----:B------:R-:W-:Y:S01]  /*0530*/  STS [R6+0x20], R11 ;  /* 0x0000200b06007388 */ /* 0x000fe20000000800 */
[C---:B------:R-:W-:Y:S01]  /*0540*/  LOP3.LUT R2, R0.reuse, 0x80, RZ, 0xfc, !PT ;  /* 0x0000008000027812 */ /* 0x040fe200078efcff */
[----:B------:R-:W-:Y:S01]  /*0550*/  ULEA.HI UR6, UR6, UR4, URZ, 0xc ;  /* 0x0000000406067291 */ /* 0x000fe2000f8f603f */
[----:B0-----:R-:W-:Y:S01]  /*0560*/  FSEL R7, R9, RZ, P0 ;  /* 0x000000ff09077208 */ /* 0x001fe20000000000 */
[----:B------:R-:W-:Y:S01]  /*0570*/  STS [R6+0x30], R15 ;  /* 0x0000300f06007388 */ /* 0x000fe20000000800 */
[----:B------:R-:W-:Y:S01]  /*0580*/  ISETP.GE.AND P0, PT, R0, 0x140, PT ;  /* 0x000001400000780c */ /* 0x000fe20003f06270 */
[----:B------:R-:W-:Y:S01]  /*0590*/  ULOP3.LUT UR7, UR6, 0xfffff000, URZ, 0xc0, !UPT ;  /* 0xfffff00006077892 */ /* 0x000fe2000f8ec03f */
[----:B-1----:R-:W-:Y:S01]  /*05a0*/  FSEL R17, R10, RZ, P1 ;  /* 0x000000ff0a117208 */ /* 0x002fe20000800000 */
[----:B------:R0:W-:Y:S01]  /*05b0*/  STS [R6+0x4], R7 ;  /* 0x0000040706007388 */ /* 0x0001e20000000800 */
[----:B------:R-:W-:Y:S01]  /*05c0*/  USHF.R.S32.HI UR6, URZ, 0xc, UR6 ;  /* 0x0000000c3f067899 */ /* 0x000fe20008011406 */
[----:B------:R-:W-:Y:S01]  /*05d0*/  ISETP.GE.AND P1, PT, R2, 0x140, PT ;  /* 0x000001400200780c */ /* 0x000fe20003f26270 */
[----:B------:R-:W-:Y:S01]  /*05e0*/  UIADD3 UR7, UR4, -UR7, URZ ;  /* 0x8000000704077290 */ /* 0x000fe2000fffe03f */
[----:B------:R1:W-:Y:S01]  /*05f0*/  STS [R6+0x14], R17 ;  /* 0x0000141106007388 */ /* 0x0003e20000000800 */
[----:B------:R-:W-:-:S02]  /*0600*/  ISETP.GE.AND P2, PT, R3, 0x140, PT ;  /* 0x000001400300780c */ /* 0x000fc40003f46270 */
[----:B------:R-:W-:Y:S01]  /*0610*/  UIMAD UR6, UR6, 0x140000, UR7 ;  /* 0x00140000060678a4 */ /* 0x000fe2000f8e0207 */
[----:B------:R-:W-:Y:S01]  /*0620*/  STS [R6+0x24], R19 ;  /* 0x0000241306007388 */ /* 0x000fe20000000800 */
[----:B------:R-:W-:-:S03]  /*0630*/  PLOP3.LUT P3, PT, PT, PT, UP0, 0x40, 0x0 ;  /* 0x000000000000781c */ /* 0x000fc60003f6e808 */
[----:B------:R3:W-:Y:S01]  /*0640*/  STS [R6+0x34], R21 ;  /* 0x0000341506007388 */ /* 0x0007e20000000800 */
[----:B0-----:R-:W-:Y:S02]  /*0650*/  LEA R7, R2, UR6, 0xc ;  /* 0x0000000602077c11 */ /* 0x001fe4000f8e60ff */
[----:B-1----:R-:W-:Y:S01]  /*0660*/  LEA R17, R0, UR6, 0xc ;  /* 0x0000000600117c11 */ /* 0x002fe2000f8e60ff */
[----:B------:R-:W-:Y:S01]  /*0670*/  BAR.SYNC.DEFER_BLOCKING 0x0 ;  /* 0x0000000000007b1d */ /* 0x000fe20000010000 */
[----:B------:R-:W-:-:S03]  /*0680*/  LEA R15, R3, UR6, 0xc ;  /* 0x00000006030f7c11 */ /* 0x000fc6000f8e60ff */
[----:B--2---:R-:W-:-:S04]  /*0690*/  IMAD.WIDE R2, R17, 0x4, R4 ;  /* 0x0000000411027825 */ /* 0x004fc800078e0204 */
[----:B---3--:R-:W-:-:S04]  /*06a0*/  IMAD.WIDE R6, R7, 0x4, R4 ;  /* 0x0000000407067825 */ /* 0x008fc800078e0204 */
[----:B------:R-:W-:Y:S01]  /*06b0*/  IMAD.WIDE R14, R15, 0x4, R4 ;  /* 0x000000040f0e7825 */ /* 0x000fe200078e0204 */
[----:B------:R-:W0:Y:S04]  /*06c0*/  LDS.64 R12, [R16] ;  /* 0x00000000100c7984 */ /* 0x000e280000000a00 */
[----:B------:R-:W1:Y:S04]  /*06d0*/  LDS.64 R10, [R16+0x800] ;  /* 0x00080000100a7984 */ /* 0x000e680000000a00 */
[----:B------:R-:W2:Y:S04]  /*06e0*/  LDS.64 R8, [R16+0x1000] ;  /* 0x0010000010087984 */ /* 0x000ea80000000a00 */
[----:B0-----:R0:W-:Y:S04]  /*06f0*/  @!P0 STG.E.64 desc[UR8][R2.64], R12 ;  /* 0x0000000c02008986 */ /* 0x0011e8000c101b08 */
[----:B-1----:R0:W-:Y:S04]  /*0700*/  @!P1 STG.E.64 desc[UR8][R6.64], R10 ;  /* 0x0000000a06009986 */ /* 0x0021e8000c101b08 */
[----:B--2---:R0:W-:Y:S02]  /*0710*/  @!P2 STG.E.64 desc[UR8][R14.64], R8 ;  /* 0x000000080e00a986 */ /* 0x0041e4000c101b08 */
[----:B0-----:R-:W-:Y:S05]  /*0720*/  @!P3 EXIT ;  /* 0x000000000000b94d */ /* 0x001fea0003800000 */
[----:B0-----:R-:W0:Y:S01]  /*0730*/  LDS.64 R2, [R16+0x1800] ;  /* 0x0018000010027984 */ /* 0x001e220000000a00 */
[----:B------:R-:W-:-:S04]  /*0740*/  VIADD R17, R17, 0x180000 ;  /* 0x0018000011117836 */ /* 0x000fc80000000000 */
[----:B------:R-:W-:-:S05]  /*0750*/  IMAD.WIDE R4, R17, 0x4, R4 ;  /* 0x0000000411047825 */ /* 0x000fca00078e0204 */
[----:B0-----:R-:W-:Y:S01]  /*0760*/  STG.E.64 desc[UR8][R4.64], R2 ;  /* 0x0000000204007986 */ /* 0x001fe2000c101b08 */
[----:B------:R-:W-:Y:S05]  /*0770*/  EXIT ;  /* 0x000000000000794d */ /* 0x000fea0003800000 */
.L_x_0:
[----:B------:R-:W-:-:S00]  /*0780*/  BRA `(.L_x_0) ;  /* 0xfffffffc00fc7947 */ /* 0x000fc0000383ffff */
[----:B------:R-:W-:-:S00]  /*0790*/  NOP ;  /* 0x0000000000007918 */ /* 0x000fc00000000000 */
        /* <DEDUP_REMOVED lines=14> */
.L_x_1:


//--------------------- .nv.shared.triton_poi_fused_add_convolution_mul_relu_7 --------------------------
	.section	.nv.shared.triton_poi_fused_add_convolution_mul_relu_7,"aw",@nobits
	.sectionflags	@""
	.align	16
	.zero		1024


//--------------------- .nv.constant0.triton_poi_fused_add_convolution_mul_relu_7 --------------------------
	.section	.nv.constant0.triton_poi_fused_add_convolution_mul_relu_7,"a",@progbits
	.sectionflags	@""
	.align	4
.nv.constant0.triton_poi_fused_add_convolution_mul_relu_7:
	.zero		568
